//
// Generated by NVIDIA NVVM Compiler
//
// Compiler Build ID: CL-36424714
// Cuda compilation tools, release 13.0, V13.0.88
// Based on NVVM 20.0.0
//

.version 9.0
.target sm_100
.address_size 64

	// .globl	_Z9VectorAddPfS_S_i

.visible .entry _Z9VectorAddPfS_S_i(
	.param .u64 .ptr .align 1 _Z9VectorAddPfS_S_i_param_0,
	.param .u64 .ptr .align 1 _Z9VectorAddPfS_S_i_param_1,
	.param .u64 .ptr .align 1 _Z9VectorAddPfS_S_i_param_2,
	.param .u32 _Z9VectorAddPfS_S_i_param_3
)
{
	.reg .pred 	%p<2>;
	.reg .b32 	%r<6>;
	.reg .b32 	%f<4>;
	.reg .b64 	%rd<11>;

	ld.param.u64 	%rd1, [_Z9VectorAddPfS_S_i_param_0];
	ld.param.u64 	%rd2, [_Z9VectorAddPfS_S_i_param_1];
	ld.param.u64 	%rd3, [_Z9VectorAddPfS_S_i_param_2];
	ld.param.u32 	%r2, [_Z9VectorAddPfS_S_i_param_3];
	mov.u32 	%r3, %ctaid.x;
	mov.u32 	%r4, %ntid.x;
	mov.u32 	%r5, %tid.x;
	mad.lo.s32 	%r1, %r3, %r4, %r5;
	setp.ge.s32 	%p1, %r1, %r2;
	@%p1 bra 	$L__BB0_2;
	cvta.to.global.u64 	%rd4, %rd2;
	cvta.to.global.u64 	%rd5, %rd3;
	cvta.to.global.u64 	%rd6, %rd1;
	mul.wide.s32 	%rd7, %r1, 4;
	add.s64 	%rd8, %rd4, %rd7;
	ld.global.f32 	%f1, [%rd8];
	add.s64 	%rd9, %rd5, %rd7;
	ld.global.f32 	%f2, [%rd9];
	add.f32 	%f3, %f1, %f2;
	add.s64 	%rd10, %rd6, %rd7;
	st.global.f32 	[%rd10], %f3;
$L__BB0_2:
	ret;

}


// ===== COMPILED SASS (sm_100) =====

	.target	sm_100

	.elftype	@"ET_EXEC"


//--------------------- .note.nv.tkinfo           --------------------------
	.section	.note.nv.tkinfo,"",@"SHT_NOTE"
	.sectionflags	@"SHF_NOTE_NV_TKINFO"
	.tkinfo
        /*0018*/ 	.word	0x00000002
        /*0030*/ 	.string	""
        /*0030*/ 	.string	"ptxas"
        /*0030*/ 	.string	"Cuda compilation tools, release 13.0, V13.0.88"
        /*0030*/ 	.string	"Build cuda_13.0.r13.0/compiler.36424714_0"
        /*0030*/ 	.string	"-arch sm_100 -m 64 "



//--------------------- .note.nv.cuinfo           --------------------------
	.section	.note.nv.cuinfo,"",@"SHT_NOTE"
	.sectionflags	@"SHF_NOTE_NV_CUINFO"
        /*0018*/ 	.short	0x0002
        /*001a*/ 	.short	0x0064
        /*001c*/ 	.short	0x0082
	.zero		2


//--------------------- .nv.info                  --------------------------
	.section	.nv.info,"",@"SHT_CUDA_INFO"
	.align	4


	//----- nvinfo : EIATTR_REGCOUNT
	.align		4
        /*0000*/ 	.byte	0x04, 0x2f
        /*0002*/ 	.short	(.L_1 - .L_0)
	.align		4
.L_0:
        /*0004*/ 	.word	index@(_Z9VectorAddPfS_S_i)
        /*0008*/ 	.word	0x0000000c


	//----- nvinfo : EIATTR_FRAME_SIZE
	.align		4
.L_1:
        /*000c*/ 	.byte	0x04, 0x11
        /*000e*/ 	.short	(.L_3 - .L_2)
	.align		4
.L_2:
        /*0010*/ 	.word	index@(_Z9VectorAddPfS_S_i)
        /*0014*/ 	.word	0x00000000


	//----- nvinfo : EIATTR_MIN_STACK_SIZE
	.align		4
.L_3:
        /*0018*/ 	.byte	0x04, 0x12
        /*001a*/ 	.short	(.L_5 - .L_4)
	.align		4
.L_4:
        /*001c*/ 	.word	index@(_Z9VectorAddPfS_S_i)
        /*0020*/ 	.word	0x00000000
.L_5:


//--------------------- .nv.compat                --------------------------
	.section	.nv.compat,"",@"SHT_CUDA_COMPAT_INFO"
	.align	4
        /*0000*/ 	.byte	0x02, 0x09, 0x00, 0x00, 0x02, 0x02, 0x01, 0x00, 0x02, 0x05, 0x05, 0x00, 0x03, 0x07, 0x01, 0x01
        /*0010*/ 	.byte	0x02, 0x03, 0x00, 0x00, 0x02, 0x06, 0x01, 0x00, 0x04, 0x0b, 0x08, 0x00, 0x09, 0x00, 0x00, 0x00
        /*0020*/ 	.byte	0x00, 0x00, 0x00, 0x00


//--------------------- .nv.info._Z9VectorAddPfS_S_i --------------------------
	.section	.nv.info._Z9VectorAddPfS_S_i,"",@"SHT_CUDA_INFO"
	.sectionflags	@""
	.align	4


	//----- nvinfo : EIATTR_CUDA_API_VERSION
	.align		4
        /*0000*/ 	.byte	0x04, 0x37
        /*0002*/ 	.short	(.L_7 - .L_6)
.L_6:
        /*0004*/ 	.word	0x00000082


	//----- nvinfo : EIATTR_KPARAM_INFO
	.align		4
.L_7:
        /*0008*/ 	.byte	0x04, 0x17
        /*000a*/ 	.short	(.L_9 - .L_8)
.L_8:
        /*000c*/ 	.word	0x00000000
        /*0010*/ 	.short	0x0003
        /*0012*/ 	.short	0x0018
        /*0014*/ 	.byte	0x00, 0xf0, 0x11, 0x00


	//----- nvinfo : EIATTR_KPARAM_INFO
	.align		4
.L_9:
        /*0018*/ 	.byte	0x04, 0x17
        /*001a*/ 	.short	(.L_11 - .L_10)
.L_10:
        /*001c*/ 	.word	0x00000000
        /*0020*/ 	.short	0x0002
        /*0022*/ 	.short	0x0010
        /*0024*/ 	.byte	0x00, 0xf5, 0x21, 0x00


	//----- nvinfo : EIATTR_KPARAM_INFO
	.align		4
.L_11:
        /*0028*/ 	.byte	0x04, 0x17
        /*002a*/ 	.short	(.L_13 - .L_12)
.L_12:
        /*002c*/ 	.word	0x00000000
        /*0030*/ 	.short	0x0001
        /*0032*/ 	.short	0x0008
        /*0034*/ 	.byte	0x00, 0xf5, 0x21, 0x00


	//----- nvinfo : EIATTR_KPARAM_INFO
	.align		4
.L_13:
        /*0038*/ 	.byte	0x04, 0x17
        /*003a*/ 	.short	(.L_15 - .L_14)
.L_14:
        /*003c*/ 	.word	0x00000000
        /*0040*/ 	.short	0x0000
        /*0042*/ 	.short	0x0000
        /*0044*/ 	.byte	0x00, 0xf5, 0x21, 0x00


	//----- nvinfo : EIATTR_SPARSE_MMA_MASK
	.align		4
.L_15:
        /*0048*/ 	.byte	0x03, 0x50
        /*004a*/ 	.short	0x0000


	//----- nvinfo : EIATTR_MAXREG_COUNT
	.align		4
        /*004c*/ 	.byte	0x03, 0x1b
        /*004e*/ 	.short	0x00ff


	//----- nvinfo : EIATTR_MERCURY_ISA_VERSION
	.align		4
        /*0050*/ 	.byte	0x03, 0x5f
        /*0052*/ 	.short	0x0101


	//----- nvinfo : EIATTR_VRC_CTA_INIT_COUNT
	.align		4
        /*0054*/ 	.byte	0x02, 0x4a
	.zero		1
	.zero		1


	//----- nvinfo : EIATTR_EXIT_INSTR_OFFSETS
	.align		4
        /*0058*/ 	.byte	0x04, 0x1c
        /*005a*/ 	.short	(.L_17 - .L_16)


	//   ....[0]....
.L_16:
        /*005c*/ 	.word	0x00000070


	//   ....[1]....
        /*0060*/ 	.word	0x00000130


	//----- nvinfo : EIATTR_CBANK_PARAM_SIZE
	.align		4
.L_17:
        /*0064*/ 	.byte	0x03, 0x19
        /*0066*/ 	.short	0x001c


	//----- nvinfo : EIATTR_PARAM_CBANK
	.align		4
        /*0068*/ 	.byte	0x04, 0x0a
        /*006a*/ 	.short	(.L_19 - .L_18)
	.align		4
.L_18:
        /*006c*/ 	.word	index@(.nv.constant0._Z9VectorAddPfS_S_i)
        /*0070*/ 	.short	0x0380
        /*0072*/ 	.short	0x001c


	//----- nvinfo : EIATTR_SW_WAR
	.align		4
.L_19:
        /*0074*/ 	.byte	0x04, 0x36
        /*0076*/ 	.short	(.L_21 - .L_20)
.L_20:
        /*0078*/ 	.word	0x00000008
.L_21:


//--------------------- .nv.callgraph             --------------------------
	.section	.nv.callgraph,"",@"SHT_CUDA_CALLGRAPH"
	.align	4
	.sectionentsize	8
	.align		4
        /*0000*/ 	.word	0x00000000
	.align		4
        /*0004*/ 	.word	0xffffffff
	.align		4
        /*0008*/ 	.word	0x00000000
	.align		4
        /*000c*/ 	.word	0xfffffffe
	.align		4
        /*0010*/ 	.word	0x00000000
	.align		4
        /*0014*/ 	.word	0xfffffffd
	.align		4
        /*0018*/ 	.word	0x00000000
	.align		4
        /*001c*/ 	.word	0xfffffffc


//--------------------- .text._Z9VectorAddPfS_S_i --------------------------
	.section	.text._Z9VectorAddPfS_S_i,"ax",@progbits
	.align	128
        .global         _Z9VectorAddPfS_S_i
        .type           _Z9VectorAddPfS_S_i,@function
        .size           _Z9VectorAddPfS_S_i,(.L_x_1 - _Z9VectorAddPfS_S_i)
        .other          _Z9VectorAddPfS_S_i,@"STO_CUDA_ENTRY STV_DEFAULT"
_Z9VectorAddPfS_S_i:
.text._Z9VectorAddPfS_S_i:
[----:B------:R-:W-:Y:S01]  /*0000*/  LDC R1, c[0x0][0x37c] ;  /* 0x0000df00ff017b82 */ /* 0x000fe20000000800 */
[----:B------:R-:W0:Y:S07]  /*0010*/  S2R R0, SR_TID.X ;  /* 0x0000000000007919 */ /* 0x000e2e0000002100 */
[----:B------:R-:W0:Y:S01]  /*0020*/  S2UR UR4, SR_CTAID.X ;  /* 0x00000000000479c3 */ /* 0x000e220000002500 */
[----:B------:R-:W1:Y:S07]  /*0030*/  LDCU UR5, c[0x0][0x398] ;  /* 0x00007300ff0577ac */ /* 0x000e6e0008000800 */
[----:B------:R-:W0:Y:S02]  /*0040*/  LDC R9, c[0x0][0x360] ;  /* 0x0000d800ff097b82 */ /* 0x000e240000000800 */
[----:B0-----:R-:W-:-:S05]  /*0050*/  IMAD R9, R9, UR4, R0 ;  /* 0x0000000409097c24 */ /* 0x001fca000f8e0200 */
[----:B-1----:R-:W-:-:S13]  /*0060*/  ISETP.GE.AND P0, PT, R9, UR5, PT ;  /* 0x0000000509007c0c */ /* 0x002fda000bf06270 */
[----:B------:R-:W-:Y:S05]  /*0070*/  @P0 EXIT ;  /* 0x000000000000094d */ /* 0x000fea0003800000 */
[----:B------:R-:W0:Y:S01]  /*0080*/  LDC.64 R2, c[0x0][0x388] ;  /* 0x0000e200ff027b82 */ /* 0x000e220000000a00 */
[----:B------:R-:W1:Y:S07]  /*0090*/  LDCU.64 UR4, c[0x0][0x358] ;  /* 0x00006b00ff0477ac */ /* 0x000e6e0008000a00 */
[----:B------:R-:W2:Y:S08]  /*00a0*/  LDC.64 R4, c[0x0][0x390] ;  /* 0x0000e400ff047b82 */ /* 0x000eb00000000a00 */
[----:B------:R-:W3:Y:S01]  /*00b0*/  LDC.64 R6, c[0x0][0x380] ;  /* 0x0000e000ff067b82 */ /* 0x000ee20000000a00 */
[----:B0-----:R-:W-:-:S06]  /*00c0*/  IMAD.WIDE R2, R9, 0x4, R2 ;  /* 0x0000000409027825 */ /* 0x001fcc00078e0202 */
[----:B-1----:R-:W4:Y:S01]  /*00d0*/  LDG.E R2, desc[UR4][R2.64] ;  /* 0x0000000402027981 */ /* 0x002f22000c1e1900 */
[----:B--2---:R-:W-:-:S06]  /*00e0*/  IMAD.WIDE R4, R9, 0x4, R4 ;  /* 0x0000000409047825 */ /* 0x004fcc00078e0204 */
[----:B------:R-:W4:Y:S01]  /*00f0*/  LDG.E R5, desc[UR4][R4.64] ;  /* 0x0000000404057981 */ /* 0x000f22000c1e1900 */
[----:B---3--:R-:W-:-:S04]  /*0100*/  IMAD.WIDE R6, R9, 0x4, R6 ;  /* 0x0000000409067825 */ /* 0x008fc800078e0206 */
[----:B----4-:R-:W-:-:S05]  /*0110*/  FADD R9, R2, R5 ;  /* 0x0000000502097221 */ /* 0x010fca0000000000 */
[----:B------:R-:W-:Y:S01]  /*0120*/  STG.E desc[UR4][R6.64], R9 ;  /* 0x0000000906007986 */ /* 0x000fe2000c101904 */
[----:B------:R-:W-:Y:S05]  /*0130*/  EXIT ;  /* 0x000000000000794d */ /* 0x000fea0003800000 */
.L_x_0:
[----:B------:R-:W-:-:S00]  /*0140*/  BRA `(.L_x_0) ;  /* 0xfffffffc00fc7947 */ /* 0x000fc0000383ffff */
[----:B------:R-:W-:-:S00]  /*0150*/  NOP ;  /* 0x0000000000007918 */ /* 0x000fc00000000000 */
        /* <DEDUP_REMOVED lines=10> */
.L_x_1:


//--------------------- .nv.shared.reserved.0     --------------------------
	.section	.nv.shared.reserved.0,"aw",@nobits
	.weak		__nv_reservedSMEM_offset_0_alias
	.size		__nv_reservedSMEM_offset_0_alias, 0, 64
	.other		__nv_reservedSMEM_offset_0_alias,@"STO_CUDA_RESERVED_SHARED STV_DEFAULT"
__nv_reservedSMEM_offset_0_alias:
	.zero		0
	.zero		64


//--------------------- .nv.constant0._Z9VectorAddPfS_S_i --------------------------
	.section	.nv.constant0._Z9VectorAddPfS_S_i,"a",@progbits
	.sectionflags	@""
	.align	4
.nv.constant0._Z9VectorAddPfS_S_i:
	.zero		924


//--------------------- SYMBOLS --------------------------

	.type		.nv.reservedSmem.offset0,@object
	.size		.nv.reservedSmem.offset0,0x4
